//
// Generated by NVIDIA NVVM Compiler
//
// Compiler Build ID: CL-36424714
// Cuda compilation tools, release 13.0, V13.0.88
// Based on NVVM 20.0.0
//

.version 9.0
.target sm_100
.address_size 64

	// .globl	_Z11interleavedPKfPfi
.extern .shared .align 16 .b8 s_input[];

.visible .entry _Z11interleavedPKfPfi(
	.param .u64 .ptr .align 1 _Z11interleavedPKfPfi_param_0,
	.param .u64 .ptr .align 1 _Z11interleavedPKfPfi_param_1,
	.param .u32 _Z11interleavedPKfPfi_param_2
)
{
	.reg .pred 	%p<8>;
	.reg .b32 	%r<22>;
	.reg .b32 	%f<14>;
	.reg .b64 	%rd<11>;

	ld.param.u64 	%rd3, [_Z11interleavedPKfPfi_param_0];
	ld.param.u64 	%rd2, [_Z11interleavedPKfPfi_param_1];
	ld.param.u32 	%r13, [_Z11interleavedPKfPfi_param_2];
	cvta.to.global.u64 	%rd1, %rd3;
	mov.u32 	%r1, %tid.x;
	mov.u32 	%r21, %ntid.x;
	shl.b32 	%r3, %r21, 1;
	mov.u32 	%r4, %ctaid.x;
	mad.lo.s32 	%r20, %r3, %r4, %r1;
	shl.b32 	%r14, %r1, 2;
	mov.u32 	%r15, s_input;
	add.s32 	%r6, %r15, %r14;
	mov.b32 	%r16, 0;
	st.shared.u32 	[%r6], %r16;
	setp.ge.u32 	%p1, %r20, %r13;
	@%p1 bra 	$L__BB0_6;
	mov.u32 	%r17, %nctaid.x;
	mul.lo.s32 	%r7, %r3, %r17;
	mov.f32 	%f12, 0f00000000;
$L__BB0_2:
	mul.wide.u32 	%rd4, %r20, 4;
	add.s64 	%rd5, %rd1, %rd4;
	ld.global.f32 	%f6, [%rd5];
	add.f32 	%f12, %f6, %f12;
	add.s32 	%r9, %r20, %r21;
	setp.ge.u32 	%p2, %r9, %r13;
	@%p2 bra 	$L__BB0_4;
	mul.wide.u32 	%rd6, %r9, 4;
	add.s64 	%rd7, %rd1, %rd6;
	ld.global.f32 	%f7, [%rd7];
	add.f32 	%f12, %f7, %f12;
$L__BB0_4:
	add.s32 	%r20, %r20, %r7;
	setp.lt.u32 	%p3, %r20, %r13;
	@%p3 bra 	$L__BB0_2;
	st.shared.f32 	[%r6], %f12;
$L__BB0_6:
	bar.sync 	0;
	setp.lt.u32 	%p4, %r21, 2;
	@%p4 bra 	$L__BB0_10;
$L__BB0_7:
	shr.u32 	%r12, %r21, 1;
	setp.ge.u32 	%p5, %r1, %r12;
	@%p5 bra 	$L__BB0_9;
	shl.b32 	%r18, %r12, 2;
	add.s32 	%r19, %r6, %r18;
	ld.shared.f32 	%f8, [%r19];
	ld.shared.f32 	%f9, [%r6];
	add.f32 	%f10, %f8, %f9;
	st.shared.f32 	[%r6], %f10;
$L__BB0_9:
	bar.sync 	0;
	setp.gt.u32 	%p6, %r21, 3;
	mov.u32 	%r21, %r12;
	@%p6 bra 	$L__BB0_7;
$L__BB0_10:
	setp.ne.s32 	%p7, %r1, 0;
	@%p7 bra 	$L__BB0_12;
	ld.shared.f32 	%f11, [s_input];
	cvta.to.global.u64 	%rd8, %rd2;
	mul.wide.u32 	%rd9, %r4, 4;
	add.s64 	%rd10, %rd8, %rd9;
	st.global.f32 	[%rd10], %f11;
$L__BB0_12:
	ret;

}


// ===== COMPILED SASS (sm_100) =====

	.target	sm_100

	.elftype	@"ET_EXEC"


//--------------------- .note.nv.tkinfo           --------------------------
	.section	.note.nv.tkinfo,"",@"SHT_NOTE"
	.sectionflags	@"SHF_NOTE_NV_TKINFO"
	.tkinfo
        /*0018*/ 	.word	0x00000002
        /*0030*/ 	.string	""
        /*0030*/ 	.string	"ptxas"
        /*0030*/ 	.string	"Cuda compilation tools, release 13.0, V13.0.88"
        /*0030*/ 	.string	"Build cuda_13.0.r13.0/compiler.36424714_0"
        /*0030*/ 	.string	"-arch sm_100 -m 64 "



//--------------------- .note.nv.cuinfo           --------------------------
	.section	.note.nv.cuinfo,"",@"SHT_NOTE"
	.sectionflags	@"SHF_NOTE_NV_CUINFO"
        /*0018*/ 	.short	0x0002
        /*001a*/ 	.short	0x0064
        /*001c*/ 	.short	0x0082
	.zero		2


//--------------------- .nv.info                  --------------------------
	.section	.nv.info,"",@"SHT_CUDA_INFO"
	.align	4


	//----- nvinfo : EIATTR_REGCOUNT
	.align		4
        /*0000*/ 	.byte	0x04, 0x2f
        /*0002*/ 	.short	(.L_1 - .L_0)
	.align		4
.L_0:
        /*0004*/ 	.word	index@(_Z11interleavedPKfPfi)
        /*0008*/ 	.word	0x00000012


	//----- nvinfo : EIATTR_FRAME_SIZE
	.align		4
.L_1:
        /*000c*/ 	.byte	0x04, 0x11
        /*000e*/ 	.short	(.L_3 - .L_2)
	.align		4
.L_2:
        /*0010*/ 	.word	index@(_Z11interleavedPKfPfi)
        /*0014*/ 	.word	0x00000000


	//----- nvinfo : EIATTR_MIN_STACK_SIZE
	.align		4
.L_3:
        /*0018*/ 	.byte	0x04, 0x12
        /*001a*/ 	.short	(.L_5 - .L_4)
	.align		4
.L_4:
        /*001c*/ 	.word	index@(_Z11interleavedPKfPfi)
        /*0020*/ 	.word	0x00000000
.L_5:


//--------------------- .nv.compat                --------------------------
	.section	.nv.compat,"",@"SHT_CUDA_COMPAT_INFO"
	.align	4
        /*0000*/ 	.byte	0x02, 0x09, 0x00, 0x00, 0x02, 0x02, 0x01, 0x00, 0x02, 0x05, 0x05, 0x00, 0x03, 0x07, 0x01, 0x01
        /*0010*/ 	.byte	0x02, 0x03, 0x00, 0x00, 0x02, 0x06, 0x01, 0x00, 0x04, 0x0b, 0x08, 0x00, 0x09, 0x00, 0x00, 0x00
        /*0020*/ 	.byte	0x00, 0x00, 0x00, 0x00


//--------------------- .nv.info._Z11interleavedPKfPfi --------------------------
	.section	.nv.info._Z11interleavedPKfPfi,"",@"SHT_CUDA_INFO"
	.sectionflags	@""
	.align	4


	//----- nvinfo : EIATTR_CUDA_API_VERSION
	.align		4
        /*0000*/ 	.byte	0x04, 0x37
        /*0002*/ 	.short	(.L_7 - .L_6)
.L_6:
        /*0004*/ 	.word	0x00000082


	//----- nvinfo : EIATTR_KPARAM_INFO
	.align		4
.L_7:
        /*0008*/ 	.byte	0x04, 0x17
        /*000a*/ 	.short	(.L_9 - .L_8)
.L_8:
        /*000c*/ 	.word	0x00000000
        /*0010*/ 	.short	0x0002
        /*0012*/ 	.short	0x0010
        /*0014*/ 	.byte	0x00, 0xf0, 0x11, 0x00


	//----- nvinfo : EIATTR_KPARAM_INFO
	.align		4
.L_9:
        /*0018*/ 	.byte	0x04, 0x17
        /*001a*/ 	.short	(.L_11 - .L_10)
.L_10:
        /*001c*/ 	.word	0x00000000
        /*0020*/ 	.short	0x0001
        /*0022*/ 	.short	0x0008
        /*0024*/ 	.byte	0x00, 0xf5, 0x21, 0x00


	//----- nvinfo : EIATTR_KPARAM_INFO
	.align		4
.L_11:
        /*0028*/ 	.byte	0x04, 0x17
        /*002a*/ 	.short	(.L_13 - .L_12)
.L_12:
        /*002c*/ 	.word	0x00000000
        /*0030*/ 	.short	0x0000
        /*0032*/ 	.short	0x0000
        /*0034*/ 	.byte	0x00, 0xf5, 0x21, 0x00


	//----- nvinfo : EIATTR_SPARSE_MMA_MASK
	.align		4
.L_13:
        /*0038*/ 	.byte	0x03, 0x50
        /*003a*/ 	.short	0x0000


	//----- nvinfo : EIATTR_MAXREG_COUNT
	.align		4
        /*003c*/ 	.byte	0x03, 0x1b
        /*003e*/ 	.short	0x00ff


	//----- nvinfo : EIATTR_NUM_BARRIERS
	.align		4
        /*0040*/ 	.byte	0x02, 0x4c
        /*0042*/ 	.byte	0x01
	.zero		1


	//----- nvinfo : EIATTR_MERCURY_ISA_VERSION
	.align		4
        /*0044*/ 	.byte	0x03, 0x5f
        /*0046*/ 	.short	0x0101


	//----- nvinfo : EIATTR_VRC_CTA_INIT_COUNT
	.align		4
        /*0048*/ 	.byte	0x02, 0x4a
	.zero		1
	.zero		1


	//----- nvinfo : EIATTR_EXIT_INSTR_OFFSETS
	.align		4
        /*004c*/ 	.byte	0x04, 0x1c
        /*004e*/ 	.short	(.L_15 - .L_14)


	//   ....[0]....
.L_14:
        /*0050*/ 	.word	0x00000340


	//   ....[1]....
        /*0054*/ 	.word	0x000003c0


	//----- nvinfo : EIATTR_CRS_STACK_SIZE
	.align		4
.L_15:
        /*0058*/ 	.byte	0x04, 0x1e
        /*005a*/ 	.short	(.L_17 - .L_16)
.L_16:
        /*005c*/ 	.word	0x00000000


	//----- nvinfo : EIATTR_CBANK_PARAM_SIZE
	.align		4
.L_17:
        /*0060*/ 	.byte	0x03, 0x19
        /*0062*/ 	.short	0x0014


	//----- nvinfo : EIATTR_PARAM_CBANK
	.align		4
        /*0064*/ 	.byte	0x04, 0x0a
        /*0066*/ 	.short	(.L_19 - .L_18)
	.align		4
.L_18:
        /*0068*/ 	.word	index@(.nv.constant0._Z11interleavedPKfPfi)
        /*006c*/ 	.short	0x0380
        /*006e*/ 	.short	0x0014


	//----- nvinfo : EIATTR_SW_WAR
	.align		4
.L_19:
        /*0070*/ 	.byte	0x04, 0x36
        /*0072*/ 	.short	(.L_21 - .L_20)
.L_20:
        /*0074*/ 	.word	0x00000008
.L_21:


//--------------------- .nv.callgraph             --------------------------
	.section	.nv.callgraph,"",@"SHT_CUDA_CALLGRAPH"
	.align	4
	.sectionentsize	8
	.align		4
        /*0000*/ 	.word	0x00000000
	.align		4
        /*0004*/ 	.word	0xffffffff
	.align		4
        /*0008*/ 	.word	0x00000000
	.align		4
        /*000c*/ 	.word	0xfffffffe
	.align		4
        /*0010*/ 	.word	0x00000000
	.align		4
        /*0014*/ 	.word	0xfffffffd
	.align		4
        /*0018*/ 	.word	0x00000000
	.align		4
        /*001c*/ 	.word	0xfffffffc


//--------------------- .text._Z11interleavedPKfPfi --------------------------
	.section	.text._Z11interleavedPKfPfi,"ax",@progbits
	.align	128
        .global         _Z11interleavedPKfPfi
        .type           _Z11interleavedPKfPfi,@function
        .size           _Z11interleavedPKfPfi,(.L_x_7 - _Z11interleavedPKfPfi)
        .other          _Z11interleavedPKfPfi,@"STO_CUDA_ENTRY STV_DEFAULT"
_Z11interleavedPKfPfi:
.text._Z11interleavedPKfPfi:
[----:B------:R-:W-:Y:S01]  /*0000*/  LDC R1, c[0x0][0x37c] ;  /* 0x0000df00ff017b82 */ /* 0x000fe20000000800 */
[----:B------:R-:W0:Y:S07]  /*0010*/  S2R R10, SR_TID.X ;  /* 0x00000000000a7919 */ /* 0x000e2e0000002100 */
[----:B------:R-:W1:Y:S01]  /*0020*/  S2UR UR5, SR_CgaCtaId ;  /* 0x00000000000579c3 */ /* 0x000e620000008800 */
[----:B------:R-:W2:Y:S01]  /*0030*/  LDCU UR8, c[0x0][0x360] ;  /* 0x00006c00ff0877ac */ /* 0x000ea20008000800 */
[----:B------:R-:W-:Y:S01]  /*0040*/  BSSY.RECONVERGENT B0, `(.L_x_0) ;  /* 0x0000020000007945 */ /* 0x000fe20003800200 */
[----:B------:R-:W3:Y:S01]  /*0050*/  S2R R15, SR_CTAID.X ;  /* 0x00000000000f7919 */ /* 0x000ee20000002500 */
[----:B------:R-:W-:Y:S01]  /*0060*/  UMOV UR4, 0x400 ;  /* 0x0000040000047882 */ /* 0x000fe20000000000 */
[----:B------:R-:W4:Y:S01]  /*0070*/  LDCU.64 UR6, c[0x0][0x358] ;  /* 0x00006b00ff0677ac */ /* 0x000f220008000a00 */
[----:B------:R-:W0:Y:S01]  /*0080*/  LDCU UR9, c[0x0][0x390] ;  /* 0x00007200ff0977ac */ /* 0x000e220008000800 */
[----:B--2---:R-:W-:Y:S01]  /*0090*/  IMAD.U32 R9, RZ, RZ, UR8 ;  /* 0x00000008ff097e24 */ /* 0x004fe2000f8e00ff */
[----:B-1----:R-:W-:Y:S01]  /*00a0*/  ULEA UR4, UR5, UR4, 0x18 ;  /* 0x0000000405047291 */ /* 0x002fe2000f8ec0ff */
[----:B------:R-:W1:Y:S05]  /*00b0*/  LDCU UR5, c[0x0][0x390] ;  /* 0x00007200ff0577ac */ /* 0x000e6a0008000800 */
[----:B0-----:R-:W-:Y:S01]  /*00c0*/  LEA R8, R10, UR4, 0x2 ;  /* 0x000000040a087c11 */ /* 0x001fe2000f8e10ff */
[----:B------:R-:W-:-:S04]  /*00d0*/  USHF.L.U32 UR4, UR8, 0x1, URZ ;  /* 0x0000000108047899 */ /* 0x000fc800080006ff */
[----:B------:R0:W-:Y:S02]  /*00e0*/  STS [R8], RZ ;  /* 0x000000ff08007388 */ /* 0x0001e40000000800 */
[----:B---3--:R-:W-:-:S05]  /*00f0*/  IMAD R0, R15, UR4, R10 ;  /* 0x000000040f007c24 */ /* 0x008fca000f8e020a */
[----:B-1----:R-:W-:-:S13]  /*0100*/  ISETP.GE.U32.AND P0, PT, R0, UR5, PT ;  /* 0x0000000500007c0c */ /* 0x002fda000bf06070 */
[----:B0---4-:R-:W-:Y:S05]  /*0110*/  @P0 BRA `(.L_x_1) ;  /* 0x0000000000480947 */ /* 0x011fea0003800000 */
[----:B------:R-:W0:Y:S01]  /*0120*/  LDC R11, c[0x0][0x370] ;  /* 0x0000dc00ff0b7b82 */ /* 0x000e220000000800 */
[----:B------:R-:W-:Y:S01]  /*0130*/  BSSY.RECONVERGENT B1, `(.L_x_2) ;  /* 0x000000f000017945 */ /* 0x000fe20003800200 */
[----:B------:R-:W-:-:S06]  /*0140*/  IMAD.MOV.U32 R13, RZ, RZ, RZ ;  /* 0x000000ffff0d7224 */ /* 0x000fcc00078e00ff */
[----:B------:R-:W1:Y:S01]  /*0150*/  LDC.64 R2, c[0x0][0x380] ;  /* 0x0000e000ff027b82 */ /* 0x000e620000000a00 */
[----:B0-----:R-:W-:-:S07]  /*0160*/  IMAD R11, R11, UR4, RZ ;  /* 0x000000040b0b7c24 */ /* 0x001fce000f8e02ff */
.L_x_3:
[----:B------:R-:W-:Y:S01]  /*0170*/  IADD3 R7, PT, PT, R9, R0, RZ ;  /* 0x0000000009077210 */ /* 0x000fe20007ffe0ff */
[----:B-1----:R-:W-:-:S03]  /*0180*/  IMAD.WIDE.U32 R4, R0, 0x4, R2 ;  /* 0x0000000400047825 */ /* 0x002fc600078e0002 */
[----:B------:R-:W-:-:S03]  /*0190*/  ISETP.GE.U32.AND P0, PT, R7, UR9, PT ;  /* 0x0000000907007c0c */ /* 0x000fc6000bf06070 */
[----:B------:R-:W2:Y:S10]  /*01a0*/  LDG.E R4, desc[UR6][R4.64] ;  /* 0x0000000604047981 */ /* 0x000eb4000c1e1900 */
[----:B------:R-:W-:-:S06]  /*01b0*/  @!P0 IMAD.WIDE.U32 R6, R7, 0x4, R2 ;  /* 0x0000000407068825 */ /* 0x000fcc00078e0002 */
[----:B------:R-:W3:Y:S01]  /*01c0*/  @!P0 LDG.E R6, desc[UR6][R6.64] ;  /* 0x0000000606068981 */ /* 0x000ee2000c1e1900 */
[----:B------:R-:W-:-:S05]  /*01d0*/  IMAD.IADD R0, R11, 0x1, R0 ;  /* 0x000000010b007824 */ /* 0x000fca00078e0200 */
[----:B------:R-:W-:Y:S01]  /*01e0*/  ISETP.GE.U32.AND P1, PT, R0, UR9, PT ;  /* 0x0000000900007c0c */ /* 0x000fe2000bf26070 */
[----:B--2---:R-:W-:-:S04]  /*01f0*/  FADD R13, R4, R13 ;  /* 0x0000000d040d7221 */ /* 0x004fc80000000000 */
[----:B---3--:R-:W-:-:S08]  /*0200*/  @!P0 FADD R13, R13, R6 ;  /* 0x000000060d0d8221 */ /* 0x008fd00000000000 */
[----:B------:R-:W-:Y:S05]  /*0210*/  @!P1 BRA `(.L_x_3) ;  /* 0xfffffffc00d49947 */ /* 0x000fea000383ffff */
[----:B------:R-:W-:Y:S05]  /*0220*/  BSYNC.RECONVERGENT B1 ;  /* 0x0000000000017941 */ /* 0x000fea0003800200 */
.L_x_2:
[----:B------:R0:W-:Y:S02]  /*0230*/  STS [R8], R13 ;  /* 0x0000000d08007388 */ /* 0x0001e40000000800 */
.L_x_1:
[----:B------:R-:W-:Y:S05]  /*0240*/  BSYNC.RECONVERGENT B0 ;  /* 0x0000000000007941 */ /* 0x000fea0003800200 */
.L_x_0:
[----:B------:R-:W-:Y:S01]  /*0250*/  BAR.SYNC.DEFER_BLOCKING 0x0 ;  /* 0x0000000000007b1d */ /* 0x000fe20000010000 */
[----:B------:R-:W-:Y:S02]  /*0260*/  ISETP.GE.U32.AND P1, PT, R9, 0x2, PT ;  /* 0x000000020900780c */ /* 0x000fe40003f26070 */
[----:B------:R-:W-:-:S11]  /*0270*/  ISETP.NE.AND P0, PT, R10, RZ, PT ;  /* 0x000000ff0a00720c */ /* 0x000fd60003f05270 */
[----:B------:R-:W-:Y:S05]  /*0280*/  @!P1 BRA `(.L_x_4) ;  /* 0x00000000002c9947 */ /* 0x000fea0003800000 */
.L_x_5:
[----:B------:R-:W-:-:S04]  /*0290*/  SHF.R.U32.HI R5, RZ, 0x1, R9 ;  /* 0x00000001ff057819 */ /* 0x000fc80000011609 */
[----:B------:R-:W-:-:S13]  /*02a0*/  ISETP.GE.U32.AND P1, PT, R10, R5, PT ;  /* 0x000000050a00720c */ /* 0x000fda0003f26070 */
[----:B------:R-:W-:Y:S01]  /*02b0*/  @!P1 LEA R0, R5, R8, 0x2 ;  /* 0x0000000805009211 */ /* 0x000fe200078e10ff */
[----:B------:R-:W-:Y:S05]  /*02c0*/  @!P1 LDS R3, [R8] ;  /* 0x0000000008039984 */ /* 0x000fea0000000800 */
[----:B------:R-:W1:Y:S02]  /*02d0*/  @!P1 LDS R0, [R0] ;  /* 0x0000000000009984 */ /* 0x000e640000000800 */
[----:B-1----:R-:W-:-:S05]  /*02e0*/  @!P1 FADD R3, R0, R3 ;  /* 0x0000000300039221 */ /* 0x002fca0000000000 */
[----:B------:R1:W-:Y:S01]  /*02f0*/  @!P1 STS [R8], R3 ;  /* 0x0000000308009388 */ /* 0x0003e20000000800 */
[----:B------:R-:W-:Y:S01]  /*0300*/  BAR.SYNC.DEFER_BLOCKING 0x0 ;  /* 0x0000000000007b1d */ /* 0x000fe20000010000 */
[----:B------:R-:W-:Y:S02]  /*0310*/  ISETP.GT.U32.AND P1, PT, R9, 0x3, PT ;  /* 0x000000030900780c */ /* 0x000fe40003f24070 */
[----:B------:R-:W-:-:S11]  /*0320*/  MOV R9, R5 ;  /* 0x0000000500097202 */ /* 0x000fd60000000f00 */
[----:B-1----:R-:W-:Y:S05]  /*0330*/  @P1 BRA `(.L_x_5) ;  /* 0xfffffffc00d41947 */ /* 0x002fea000383ffff */
.L_x_4:
[----:B------:R-:W-:Y:S05]  /*0340*/  @P0 EXIT ;  /* 0x000000000000094d */ /* 0x000fea0003800000 */
[----:B------:R-:W1:Y:S01]  /*0350*/  S2UR UR5, SR_CgaCtaId ;  /* 0x00000000000579c3 */ /* 0x000e620000008800 */
[----:B------:R-:W-:-:S07]  /*0360*/  UMOV UR4, 0x400 ;  /* 0x0000040000047882 */ /* 0x000fce0000000000 */
[----:B------:R-:W2:Y:S01]  /*0370*/  LDC.64 R2, c[0x0][0x388] ;  /* 0x0000e200ff027b82 */ /* 0x000ea20000000a00 */
[----:B-1----:R-:W-:Y:S01]  /*0380*/  ULEA UR4, UR5, UR4, 0x18 ;  /* 0x0000000405047291 */ /* 0x002fe2000f8ec0ff */
[----:B--2---:R-:W-:-:S08]  /*0390*/  IMAD.WIDE.U32 R2, R15, 0x4, R2 ;  /* 0x000000040f027825 */ /* 0x004fd000078e0002 */
[----:B------:R-:W1:Y:S04]  /*03a0*/  LDS R5, [UR4] ;  /* 0x00000004ff057984 */ /* 0x000e680008000800 */
[----:B-1----:R-:W-:Y:S01]  /*03b0*/  STG.E desc[UR6][R2.64], R5 ;  /* 0x0000000502007986 */ /* 0x002fe2000c101906 */
[----:B------:R-:W-:Y:S05]  /*03c0*/  EXIT ;  /* 0x000000000000794d */ /* 0x000fea0003800000 */
.L_x_6:
[----:B------:R-:W-:-:S00]  /*03d0*/  BRA `(.L_x_6) ;  /* 0xfffffffc00fc7947 */ /* 0x000fc0000383ffff */
[----:B------:R-:W-:-:S00]  /*03e0*/  NOP ;  /* 0x0000000000007918 */ /* 0x000fc00000000000 */
        /* <DEDUP_REMOVED lines=9> */
.L_x_7:


//--------------------- .nv.shared._Z11interleavedPKfPfi --------------------------
	.section	.nv.shared._Z11interleavedPKfPfi,"aw",@nobits
	.sectionflags	@""
	.align	16
	.zero		1024


//--------------------- .nv.shared.reserved.0     --------------------------
	.section	.nv.shared.reserved.0,"aw",@nobits
	.weak		__nv_reservedSMEM_offset_0_alias
	.size		__nv_reservedSMEM_offset_0_alias, 0, 64
	.other		__nv_reservedSMEM_offset_0_alias,@"STO_CUDA_RESERVED_SHARED STV_DEFAULT"
__nv_reservedSMEM_offset_0_alias:
	.zero		0
	.zero		64


//--------------------- .nv.constant0._Z11interleavedPKfPfi --------------------------
	.section	.nv.constant0._Z11interleavedPKfPfi,"a",@progbits
	.sectionflags	@""
	.align	4
.nv.constant0._Z11interleavedPKfPfi:
	.zero		916


//--------------------- SYMBOLS --------------------------

	.type		.nv.reservedSmem.offset0,@object
	.size		.nv.reservedSmem.offset0,0x4
	.type		.nv.reservedSmem.cap,@object
	.size		.nv.reservedSmem.cap,0x4
